//
// Generated by NVIDIA NVVM Compiler
//
// Compiler Build ID: CL-36424714
// Cuda compilation tools, release 13.0, V13.0.88
// Based on NVVM 20.0.0
//

.version 9.0
.target sm_100
.address_size 64

	// .globl	_Z9add_basiciPi

.visible .entry _Z9add_basiciPi(
	.param .u32 _Z9add_basiciPi_param_0,
	.param .u64 .ptr .align 1 _Z9add_basiciPi_param_1
)
{
	.reg .pred 	%p<10>;
	.reg .b32 	%r<81>;
	.reg .b64 	%rd<16>;

	ld.param.u32 	%r16, [_Z9add_basiciPi_param_0];
	ld.param.u64 	%rd8, [_Z9add_basiciPi_param_1];
	cvta.to.global.u64 	%rd1, %rd8;
	setp.lt.s32 	%p1, %r16, 1;
	@%p1 bra 	$L__BB0_13;
	and.b32  	%r1, %r16, 15;
	setp.lt.u32 	%p2, %r16, 16;
	mov.b32 	%r78, 0;
	@%p2 bra 	$L__BB0_4;
	and.b32  	%r78, %r16, 2147483632;
	neg.s32 	%r76, %r78;
	add.s64 	%rd14, %rd1, 32;
$L__BB0_3:
	.pragma "nounroll";
	ld.global.u32 	%r18, [%rd14+-32];
	shl.b32 	%r19, %r18, 1;
	st.global.u32 	[%rd14+-32], %r19;
	ld.global.u32 	%r20, [%rd14+-28];
	shl.b32 	%r21, %r20, 1;
	st.global.u32 	[%rd14+-28], %r21;
	ld.global.u32 	%r22, [%rd14+-24];
	shl.b32 	%r23, %r22, 1;
	st.global.u32 	[%rd14+-24], %r23;
	ld.global.u32 	%r24, [%rd14+-20];
	shl.b32 	%r25, %r24, 1;
	st.global.u32 	[%rd14+-20], %r25;
	ld.global.u32 	%r26, [%rd14+-16];
	shl.b32 	%r27, %r26, 1;
	st.global.u32 	[%rd14+-16], %r27;
	ld.global.u32 	%r28, [%rd14+-12];
	shl.b32 	%r29, %r28, 1;
	st.global.u32 	[%rd14+-12], %r29;
	ld.global.u32 	%r30, [%rd14+-8];
	shl.b32 	%r31, %r30, 1;
	st.global.u32 	[%rd14+-8], %r31;
	ld.global.u32 	%r32, [%rd14+-4];
	shl.b32 	%r33, %r32, 1;
	st.global.u32 	[%rd14+-4], %r33;
	ld.global.u32 	%r34, [%rd14];
	shl.b32 	%r35, %r34, 1;
	st.global.u32 	[%rd14], %r35;
	ld.global.u32 	%r36, [%rd14+4];
	shl.b32 	%r37, %r36, 1;
	st.global.u32 	[%rd14+4], %r37;
	ld.global.u32 	%r38, [%rd14+8];
	shl.b32 	%r39, %r38, 1;
	st.global.u32 	[%rd14+8], %r39;
	ld.global.u32 	%r40, [%rd14+12];
	shl.b32 	%r41, %r40, 1;
	st.global.u32 	[%rd14+12], %r41;
	ld.global.u32 	%r42, [%rd14+16];
	shl.b32 	%r43, %r42, 1;
	st.global.u32 	[%rd14+16], %r43;
	ld.global.u32 	%r44, [%rd14+20];
	shl.b32 	%r45, %r44, 1;
	st.global.u32 	[%rd14+20], %r45;
	ld.global.u32 	%r46, [%rd14+24];
	shl.b32 	%r47, %r46, 1;
	st.global.u32 	[%rd14+24], %r47;
	ld.global.u32 	%r48, [%rd14+28];
	shl.b32 	%r49, %r48, 1;
	st.global.u32 	[%rd14+28], %r49;
	add.s32 	%r76, %r76, 16;
	add.s64 	%rd14, %rd14, 64;
	setp.ne.s32 	%p3, %r76, 0;
	@%p3 bra 	$L__BB0_3;
$L__BB0_4:
	setp.eq.s32 	%p4, %r1, 0;
	@%p4 bra 	$L__BB0_13;
	and.b32  	%r7, %r16, 7;
	setp.lt.u32 	%p5, %r1, 8;
	@%p5 bra 	$L__BB0_7;
	mul.wide.u32 	%rd9, %r78, 4;
	add.s64 	%rd10, %rd1, %rd9;
	ld.global.u32 	%r50, [%rd10];
	shl.b32 	%r51, %r50, 1;
	st.global.u32 	[%rd10], %r51;
	ld.global.u32 	%r52, [%rd10+4];
	shl.b32 	%r53, %r52, 1;
	st.global.u32 	[%rd10+4], %r53;
	ld.global.u32 	%r54, [%rd10+8];
	shl.b32 	%r55, %r54, 1;
	st.global.u32 	[%rd10+8], %r55;
	ld.global.u32 	%r56, [%rd10+12];
	shl.b32 	%r57, %r56, 1;
	st.global.u32 	[%rd10+12], %r57;
	ld.global.u32 	%r58, [%rd10+16];
	shl.b32 	%r59, %r58, 1;
	st.global.u32 	[%rd10+16], %r59;
	ld.global.u32 	%r60, [%rd10+20];
	shl.b32 	%r61, %r60, 1;
	st.global.u32 	[%rd10+20], %r61;
	ld.global.u32 	%r62, [%rd10+24];
	shl.b32 	%r63, %r62, 1;
	st.global.u32 	[%rd10+24], %r63;
	ld.global.u32 	%r64, [%rd10+28];
	shl.b32 	%r65, %r64, 1;
	st.global.u32 	[%rd10+28], %r65;
	add.s32 	%r78, %r78, 8;
$L__BB0_7:
	setp.eq.s32 	%p6, %r7, 0;
	@%p6 bra 	$L__BB0_13;
	and.b32  	%r10, %r16, 3;
	setp.lt.u32 	%p7, %r7, 4;
	@%p7 bra 	$L__BB0_10;
	mul.wide.u32 	%rd11, %r78, 4;
	add.s64 	%rd12, %rd1, %rd11;
	ld.global.u32 	%r66, [%rd12];
	shl.b32 	%r67, %r66, 1;
	st.global.u32 	[%rd12], %r67;
	ld.global.u32 	%r68, [%rd12+4];
	shl.b32 	%r69, %r68, 1;
	st.global.u32 	[%rd12+4], %r69;
	ld.global.u32 	%r70, [%rd12+8];
	shl.b32 	%r71, %r70, 1;
	st.global.u32 	[%rd12+8], %r71;
	ld.global.u32 	%r72, [%rd12+12];
	shl.b32 	%r73, %r72, 1;
	st.global.u32 	[%rd12+12], %r73;
	add.s32 	%r78, %r78, 4;
$L__BB0_10:
	setp.eq.s32 	%p8, %r10, 0;
	@%p8 bra 	$L__BB0_13;
	mul.wide.u32 	%rd13, %r78, 4;
	add.s64 	%rd15, %rd1, %rd13;
	neg.s32 	%r80, %r10;
$L__BB0_12:
	.pragma "nounroll";
	ld.global.u32 	%r74, [%rd15];
	shl.b32 	%r75, %r74, 1;
	st.global.u32 	[%rd15], %r75;
	add.s64 	%rd15, %rd15, 4;
	add.s32 	%r80, %r80, 1;
	setp.ne.s32 	%p9, %r80, 0;
	@%p9 bra 	$L__BB0_12;
$L__BB0_13:
	ret;

}


// ===== COMPILED SASS (sm_100) =====

	.target	sm_100

	.elftype	@"ET_EXEC"


//--------------------- .note.nv.tkinfo           --------------------------
	.section	.note.nv.tkinfo,"",@"SHT_NOTE"
	.sectionflags	@"SHF_NOTE_NV_TKINFO"
	.tkinfo
        /*0018*/ 	.word	0x00000002
        /*0030*/ 	.string	""
        /*0030*/ 	.string	"ptxas"
        /*0030*/ 	.string	"Cuda compilation tools, release 13.0, V13.0.88"
        /*0030*/ 	.string	"Build cuda_13.0.r13.0/compiler.36424714_0"
        /*0030*/ 	.string	"-arch sm_100 -m 64 "



//--------------------- .note.nv.cuinfo           --------------------------
	.section	.note.nv.cuinfo,"",@"SHT_NOTE"
	.sectionflags	@"SHF_NOTE_NV_CUINFO"
        /*0018*/ 	.short	0x0002
        /*001a*/ 	.short	0x0064
        /*001c*/ 	.short	0x0082
	.zero		2


//--------------------- .nv.info                  --------------------------
	.section	.nv.info,"",@"SHT_CUDA_INFO"
	.align	4


	//----- nvinfo : EIATTR_REGCOUNT
	.align		4
        /*0000*/ 	.byte	0x04, 0x2f
        /*0002*/ 	.short	(.L_1 - .L_0)
	.align		4
.L_0:
        /*0004*/ 	.word	index@(_Z9add_basiciPi)
        /*0008*/ 	.word	0x00000020


	//----- nvinfo : EIATTR_FRAME_SIZE
	.align		4
.L_1:
        /*000c*/ 	.byte	0x04, 0x11
        /*000e*/ 	.short	(.L_3 - .L_2)
	.align		4
.L_2:
        /*0010*/ 	.word	index@(_Z9add_basiciPi)
        /*0014*/ 	.word	0x00000000


	//----- nvinfo : EIATTR_MIN_STACK_SIZE
	.align		4
.L_3:
        /*0018*/ 	.byte	0x04, 0x12
        /*001a*/ 	.short	(.L_5 - .L_4)
	.align		4
.L_4:
        /*001c*/ 	.word	index@(_Z9add_basiciPi)
        /*0020*/ 	.word	0x00000000
.L_5:


//--------------------- .nv.compat                --------------------------
	.section	.nv.compat,"",@"SHT_CUDA_COMPAT_INFO"
	.align	4
        /*0000*/ 	.byte	0x02, 0x09, 0x00, 0x00, 0x02, 0x02, 0x01, 0x00, 0x02, 0x05, 0x05, 0x00, 0x03, 0x07, 0x01, 0x01
        /*0010*/ 	.byte	0x02, 0x03, 0x00, 0x00, 0x02, 0x06, 0x01, 0x00, 0x04, 0x0b, 0x08, 0x00, 0x09, 0x00, 0x00, 0x00
        /*0020*/ 	.byte	0x00, 0x00, 0x00, 0x00


//--------------------- .nv.info._Z9add_basiciPi  --------------------------
	.section	.nv.info._Z9add_basiciPi,"",@"SHT_CUDA_INFO"
	.sectionflags	@""
	.align	4


	//----- nvinfo : EIATTR_CUDA_API_VERSION
	.align		4
        /*0000*/ 	.byte	0x04, 0x37
        /*0002*/ 	.short	(.L_7 - .L_6)
.L_6:
        /*0004*/ 	.word	0x00000082


	//----- nvinfo : EIATTR_KPARAM_INFO
	.align		4
.L_7:
        /*0008*/ 	.byte	0x04, 0x17
        /*000a*/ 	.short	(.L_9 - .L_8)
.L_8:
        /*000c*/ 	.word	0x00000000
        /*0010*/ 	.short	0x0001
        /*0012*/ 	.short	0x0008
        /*0014*/ 	.byte	0x00, 0xf5, 0x21, 0x00


	//----- nvinfo : EIATTR_KPARAM_INFO
	.align		4
.L_9:
        /*0018*/ 	.byte	0x04, 0x17
        /*001a*/ 	.short	(.L_11 - .L_10)
.L_10:
        /*001c*/ 	.word	0x00000000
        /*0020*/ 	.short	0x0000
        /*0022*/ 	.short	0x0000
        /*0024*/ 	.byte	0x00, 0xf0, 0x11, 0x00


	//----- nvinfo : EIATTR_SPARSE_MMA_MASK
	.align		4
.L_11:
        /*0028*/ 	.byte	0x03, 0x50
        /*002a*/ 	.short	0x0000


	//----- nvinfo : EIATTR_MAXREG_COUNT
	.align		4
        /*002c*/ 	.byte	0x03, 0x1b
        /*002e*/ 	.short	0x00ff


	//----- nvinfo : EIATTR_MERCURY_ISA_VERSION
	.align		4
        /*0030*/ 	.byte	0x03, 0x5f
        /*0032*/ 	.short	0x0101


	//----- nvinfo : EIATTR_VRC_CTA_INIT_COUNT
	.align		4
        /*0034*/ 	.byte	0x02, 0x4a
	.zero		1
	.zero		1


	//----- nvinfo : EIATTR_EXIT_INSTR_OFFSETS
	.align		4
        /*0038*/ 	.byte	0x04, 0x1c
        /*003a*/ 	.short	(.L_13 - .L_12)


	//   ....[0]....
.L_12:
        /*003c*/ 	.word	0x00000030


	//   ....[1]....
        /*0040*/ 	.word	0x00000480


	//   ....[2]....
        /*0044*/ 	.word	0x00000680


	//   ....[3]....
        /*0048*/ 	.word	0x000007c0


	//   ....[4]....
        /*004c*/ 	.word	0x000008c0


	//----- nvinfo : EIATTR_CBANK_PARAM_SIZE
	.align		4
.L_13:
        /*0050*/ 	.byte	0x03, 0x19
        /*0052*/ 	.short	0x0010


	//----- nvinfo : EIATTR_PARAM_CBANK
	.align		4
        /*0054*/ 	.byte	0x04, 0x0a
        /*0056*/ 	.short	(.L_15 - .L_14)
	.align		4
.L_14:
        /*0058*/ 	.word	index@(.nv.constant0._Z9add_basiciPi)
        /*005c*/ 	.short	0x0380
        /*005e*/ 	.short	0x0010


	//----- nvinfo : EIATTR_SW_WAR
	.align		4
.L_15:
        /*0060*/ 	.byte	0x04, 0x36
        /*0062*/ 	.short	(.L_17 - .L_16)
.L_16:
        /*0064*/ 	.word	0x00000008
.L_17:


//--------------------- .nv.callgraph             --------------------------
	.section	.nv.callgraph,"",@"SHT_CUDA_CALLGRAPH"
	.align	4
	.sectionentsize	8
	.align		4
        /*0000*/ 	.word	0x00000000
	.align		4
        /*0004*/ 	.word	0xffffffff
	.align		4
        /*0008*/ 	.word	0x00000000
	.align		4
        /*000c*/ 	.word	0xfffffffe
	.align		4
        /*0010*/ 	.word	0x00000000
	.align		4
        /*0014*/ 	.word	0xfffffffd
	.align		4
        /*0018*/ 	.word	0x00000000
	.align		4
        /*001c*/ 	.word	0xfffffffc


//--------------------- .text._Z9add_basiciPi     --------------------------
	.section	.text._Z9add_basiciPi,"ax",@progbits
	.align	128
        .global         _Z9add_basiciPi
        .type           _Z9add_basiciPi,@function
        .size           _Z9add_basiciPi,(.L_x_6 - _Z9add_basiciPi)
        .other          _Z9add_basiciPi,@"STO_CUDA_ENTRY STV_DEFAULT"
_Z9add_basiciPi:
.text._Z9add_basiciPi:
[----:B------:R-:W-:Y:S08]  /*0000*/  LDC R1, c[0x0][0x37c] ;  /* 0x0000df00ff017b82 */ /* 0x000ff00000000800 */
[----:B------:R-:W0:Y:S02]  /*0010*/  LDC R4, c[0x0][0x380] ;  /* 0x0000e000ff047b82 */ /* 0x000e240000000800 */
[----:B0-----:R-:W-:-:S13]  /*0020*/  ISETP.GE.AND P0, PT, R4, 0x1, PT ;  /* 0x000000010400780c */ /* 0x001fda0003f06270 */
[----:B------:R-:W-:Y:S05]  /*0030*/  @!P0 EXIT ;  /* 0x000000000000894d */ /* 0x000fea0003800000 */
[C---:B------:R-:W-:Y:S01]  /*0040*/  ISETP.GE.U32.AND P1, PT, R4.reuse, 0x10, PT ;  /* 0x000000100400780c */ /* 0x040fe20003f26070 */
[----:B------:R-:W0:Y:S01]  /*0050*/  LDCU.64 UR6, c[0x0][0x358] ;  /* 0x00006b00ff0677ac */ /* 0x000e220008000a00 */
[----:B------:R-:W-:Y:S01]  /*0060*/  LOP3.LUT R28, R4, 0xf, RZ, 0xc0, !PT ;  /* 0x0000000f041c7812 */ /* 0x000fe200078ec0ff */
[----:B------:R-:W-:-:S03]  /*0070*/  IMAD.MOV.U32 R0, RZ, RZ, RZ ;  /* 0x000000ffff007224 */ /* 0x000fc600078e00ff */
[----:B------:R-:W-:-:S07]  /*0080*/  ISETP.NE.AND P0, PT, R28, RZ, PT ;  /* 0x000000ff1c00720c */ /* 0x000fce0003f05270 */
[----:B------:R-:W-:Y:S06]  /*0090*/  @!P1 BRA `(.L_x_0) ;  /* 0x0000000000f89947 */ /* 0x000fec0003800000 */
[----:B------:R-:W1:Y:S01]  /*00a0*/  LDCU.64 UR4, c[0x0][0x388] ;  /* 0x00007100ff0477ac */ /* 0x000e620008000a00 */
[----:B------:R-:W-:-:S05]  /*00b0*/  LOP3.LUT R0, R4, 0x7ffffff0, RZ, 0xc0, !PT ;  /* 0x7ffffff004007812 */ /* 0x000fca00078ec0ff */
[----:B------:R-:W-:Y:S01]  /*00c0*/  IMAD.MOV R5, RZ, RZ, -R0 ;  /* 0x000000ffff057224 */ /* 0x000fe200078e0a00 */
[----:B-1----:R-:W-:-:S04]  /*00d0*/  UIADD3 UR4, UP0, UPT, UR4, 0x20, URZ ;  /* 0x0000002004047890 */ /* 0x002fc8000ff1e0ff */
[----:B------:R-:W-:Y:S02]  /*00e0*/  UIADD3.X UR5, UPT, UPT, URZ, UR5, URZ, UP0, !UPT ;  /* 0x00000005ff057290 */ /* 0x000fe400087fe4ff */
[----:B------:R-:W-:-:S04]  /*00f0*/  MOV R6, UR4 ;  /* 0x0000000400067c02 */ /* 0x000fc80008000f00 */
[----:B------:R-:W-:-:S07]  /*0100*/  IMAD.U32 R11, RZ, RZ, UR5 ;  /* 0x00000005ff0b7e24 */ /* 0x000fce000f8e00ff */
.L_x_1:
[----:B-1----:R-:W-:Y:S01]  /*0110*/  IMAD.MOV.U32 R2, RZ, RZ, R6 ;  /* 0x000000ffff027224 */ /* 0x002fe200078e0006 */
[----:B------:R-:W-:-:S05]  /*0120*/  MOV R3, R11 ;  /* 0x0000000b00037202 */ /* 0x000fca0000000f00 */
[----:B0-----:R-:W2:Y:S04]  /*0130*/  LDG.E R14, desc[UR6][R2.64+-0x20] ;  /* 0xffffe006020e7981 */ /* 0x001ea8000c1e1900 */
[----:B------:R-:W3:Y:S04]  /*0140*/  LDG.E R16, desc[UR6][R2.64+-0x1c] ;  /* 0xffffe40602107981 */ /* 0x000ee8000c1e1900 */
[----:B------:R-:W4:Y:S04]  /*0150*/  LDG.E R18, desc[UR6][R2.64+-0x18] ;  /* 0xffffe80602127981 */ /* 0x000f28000c1e1900 */
[----:B------:R-:W5:Y:S04]  /*0160*/  LDG.E R20, desc[UR6][R2.64+-0x14] ;  /* 0xffffec0602147981 */ /* 0x000f68000c1e1900 */
        /* <DEDUP_REMOVED lines=11> */
[----:B------:R-:W5:Y:S01]  /*0220*/  LDG.E R7, desc[UR6][R2.64+0x1c] ;  /* 0x00001c0602077981 */ /* 0x000f62000c1e1900 */
[----:B------:R-:W-:-:S05]  /*0230*/  VIADD R5, R5, 0x10 ;  /* 0x0000001005057836 */ /* 0x000fca0000000000 */
[----:B------:R-:W-:Y:S01]  /*0240*/  ISETP.NE.AND P1, PT, R5, RZ, PT ;  /* 0x000000ff0500720c */ /* 0x000fe20003f25270 */
[----:B--2---:R-:W-:Y:S02]  /*0250*/  IMAD.SHL.U32 R15, R14, 0x2, RZ ;  /* 0x000000020e0f7824 */ /* 0x004fe400078e00ff */
[----:B---3--:R-:W-:-:S03]  /*0260*/  IMAD.SHL.U32 R17, R16, 0x2, RZ ;  /* 0x0000000210117824 */ /* 0x008fc600078e00ff */
[----:B------:R0:W-:Y:S01]  /*0270*/  STG.E desc[UR6][R2.64+-0x20], R15 ;  /* 0xffffe00f02007986 */ /* 0x0001e2000c101906 */
[----:B----4-:R-:W-:-:S03]  /*0280*/  SHF.L.U32 R19, R18, 0x1, RZ ;  /* 0x0000000112137819 */ /* 0x010fc600000006ff */
[----:B------:R1:W-:Y:S01]  /*0290*/  STG.E desc[UR6][R2.64+-0x1c], R17 ;  /* 0xffffe41102007986 */ /* 0x0003e2000c101906 */
[----:B-----5:R-:W-:-:S03]  /*02a0*/  IMAD.SHL.U32 R21, R20, 0x2, RZ ;  /* 0x0000000214157824 */ /* 0x020fc600078e00ff */
[----:B------:R2:W-:Y:S01]  /*02b0*/  STG.E desc[UR6][R2.64+-0x18], R19 ;  /* 0xffffe81302007986 */ /* 0x0005e2000c101906 */
[----:B------:R-:W-:-:S03]  /*02c0*/  IMAD.SHL.U32 R23, R22, 0x2, RZ ;  /* 0x0000000216177824 */ /* 0x000fc600078e00ff */
[----:B------:R3:W-:Y:S01]  /*02d0*/  STG.E desc[UR6][R2.64+-0x14], R21 ;  /* 0xffffec1502007986 */ /* 0x0007e2000c101906 */
[----:B------:R-:W-:-:S03]  /*02e0*/  SHF.L.U32 R25, R24, 0x1, RZ ;  /* 0x0000000118197819 */ /* 0x000fc600000006ff */
[----:B------:R-:W-:Y:S01]  /*02f0*/  STG.E desc[UR6][R2.64+-0x10], R23 ;  /* 0xfffff01702007986 */ /* 0x000fe2000c101906 */
[----:B0-----:R-:W-:-:S03]  /*0300*/  IMAD.SHL.U32 R15, R26, 0x2, RZ ;  /* 0x000000021a0f7824 */ /* 0x001fc600078e00ff */
[----:B------:R-:W-:Y:S01]  /*0310*/  STG.E desc[UR6][R2.64+-0xc], R25 ;  /* 0xfffff41902007986 */ /* 0x000fe2000c101906 */
[----:B------:R-:W-:-:S03]  /*0320*/  IMAD.SHL.U32 R27, R27, 0x2, RZ ;  /* 0x000000021b1b7824 */ /* 0x000fc600078e00ff */
[----:B------:R-:W-:Y:S01]  /*0330*/  STG.E desc[UR6][R2.64+-0x8], R15 ;  /* 0xfffff80f02007986 */ /* 0x000fe2000c101906 */
[----:B------:R-:W-:-:S03]  /*0340*/  SHF.L.U32 R13, R13, 0x1, RZ ;  /* 0x000000010d0d7819 */ /* 0x000fc600000006ff */
[----:B------:R-:W-:Y:S01]  /*0350*/  STG.E desc[UR6][R2.64+-0x4], R27 ;  /* 0xfffffc1b02007986 */ /* 0x000fe2000c101906 */
[----:B------:R-:W-:-:S03]  /*0360*/  IMAD.SHL.U32 R29, R12, 0x2, RZ ;  /* 0x000000020c1d7824 */ /* 0x000fc600078e00ff */
[----:B------:R-:W-:Y:S01]  /*0370*/  STG.E desc[UR6][R2.64], R13 ;  /* 0x0000000d02007986 */ /* 0x000fe2000c101906 */
[----:B------:R-:W-:-:S03]  /*0380*/  IMAD.SHL.U32 R11, R11, 0x2, RZ ;  /* 0x000000020b0b7824 */ /* 0x000fc600078e00ff */
[----:B------:R-:W-:Y:S01]  /*0390*/  STG.E desc[UR6][R2.64+0x4], R29 ;  /* 0x0000041d02007986 */ /* 0x000fe2000c101906 */
[----:B-1----:R-:W-:-:S03]  /*03a0*/  SHF.L.U32 R17, R10, 0x1, RZ ;  /* 0x000000010a117819 */ /* 0x002fc600000006ff */
[----:B------:R0:W-:Y:S01]  /*03b0*/  STG.E desc[UR6][R2.64+0x8], R11 ;  /* 0x0000080b02007986 */ /* 0x0001e2000c101906 */
[----:B--2---:R-:W-:Y:S01]  /*03c0*/  IMAD.SHL.U32 R19, R6, 0x2, RZ ;  /* 0x0000000206137824 */ /* 0x004fe200078e00ff */
[----:B------:R-:W-:Y:S02]  /*03d0*/  IADD3 R6, P2, PT, R2, 0x40, RZ ;  /* 0x0000004002067810 */ /* 0x000fe40007f5e0ff */
[----:B------:R1:W-:Y:S01]  /*03e0*/  STG.E desc[UR6][R2.64+0xc], R17 ;  /* 0x00000c1102007986 */ /* 0x0003e2000c101906 */
[----:B------:R-:W-:-:S03]  /*03f0*/  IMAD.SHL.U32 R9, R9, 0x2, RZ ;  /* 0x0000000209097824 */ /* 0x000fc600078e00ff */
[----:B------:R1:W-:Y:S01]  /*0400*/  STG.E desc[UR6][R2.64+0x10], R19 ;  /* 0x0000101302007986 */ /* 0x0003e2000c101906 */
[----:B---3--:R-:W-:-:S03]  /*0410*/  SHF.L.U32 R21, R8, 0x1, RZ ;  /* 0x0000000108157819 */ /* 0x008fc600000006ff */
[----:B------:R1:W-:Y:S01]  /*0420*/  STG.E desc[UR6][R2.64+0x14], R9 ;  /* 0x0000140902007986 */ /* 0x0003e2000c101906 */
[----:B0-----:R-:W-:Y:S01]  /*0430*/  IADD3.X R11, PT, PT, RZ, R3, RZ, P2, !PT ;  /* 0x00000003ff0b7210 */ /* 0x001fe200017fe4ff */
[----:B------:R-:W-:Y:S02]  /*0440*/  IMAD.SHL.U32 R7, R7, 0x2, RZ ;  /* 0x0000000207077824 */ /* 0x000fe400078e00ff */
[----:B------:R1:W-:Y:S04]  /*0450*/  STG.E desc[UR6][R2.64+0x18], R21 ;  /* 0x0000181502007986 */ /* 0x0003e8000c101906 */
[----:B------:R1:W-:Y:S01]  /*0460*/  STG.E desc[UR6][R2.64+0x1c], R7 ;  /* 0x00001c0702007986 */ /* 0x0003e2000c101906 */
[----:B------:R-:W-:Y:S05]  /*0470*/  @P1 BRA `(.L_x_1) ;  /* 0xfffffffc00241947 */ /* 0x000fea000383ffff */
.L_x_0:
[----:B0-----:R-:W-:Y:S05]  /*0480*/  @!P0 EXIT ;  /* 0x000000000000894d */ /* 0x001fea0003800000 */
[----:B------:R-:W-:Y:S02]  /*0490*/  ISETP.GE.U32.AND P0, PT, R28, 0x8, PT ;  /* 0x000000081c00780c */ /* 0x000fe40003f06070 */
[----:B------:R-:W-:-:S04]  /*04a0*/  LOP3.LUT R20, R4, 0x7, RZ, 0xc0, !PT ;  /* 0x0000000704147812 */ /* 0x000fc800078ec0ff */
[----:B------:R-:W-:-:S07]  /*04b0*/  ISETP.NE.AND P1, PT, R20, RZ, PT ;  /* 0x000000ff1400720c */ /* 0x000fce0003f25270 */
[----:B------:R-:W-:Y:S06]  /*04c0*/  @!P0 BRA `(.L_x_2) ;  /* 0x00000000006c8947 */ /* 0x000fec0003800000 */
[----:B-1----:R-:W0:Y:S02]  /*04d0*/  LDC.64 R2, c[0x0][0x388] ;  /* 0x0000e200ff027b82 */ /* 0x002e240000000a00 */
[----:B0-----:R-:W-:-:S05]  /*04e0*/  IMAD.WIDE.U32 R2, R0, 0x4, R2 ;  /* 0x0000000400027825 */ /* 0x001fca00078e0002 */
[----:B------:R-:W2:Y:S04]  /*04f0*/  LDG.E R5, desc[UR6][R2.64] ;  /* 0x0000000602057981 */ /* 0x000ea8000c1e1900 */
[----:B------:R-:W3:Y:S04]  /*0500*/  LDG.E R6, desc[UR6][R2.64+0x4] ;  /* 0x0000040602067981 */ /* 0x000ee8000c1e1900 */
[----:B------:R-:W4:Y:S04]  /*0510*/  LDG.E R8, desc[UR6][R2.64+0x8] ;  /* 0x0000080602087981 */ /* 0x000f28000c1e1900 */
[----:B------:R-:W5:Y:S04]  /*0520*/  LDG.E R10, desc[UR6][R2.64+0xc] ;  /* 0x00000c06020a7981 */ /* 0x000f68000c1e1900 */
[----:B------:R-:W5:Y:S04]  /*0530*/  LDG.E R12, desc[UR6][R2.64+0x10] ;  /* 0x00001006020c7981 */ /* 0x000f68000c1e1900 */
[----:B------:R-:W5:Y:S04]  /*0540*/  LDG.E R14, desc[UR6][R2.64+0x14] ;  /* 0x00001406020e7981 */ /* 0x000f68000c1e1900 */
[----:B------:R-:W5:Y:S04]  /*0550*/  LDG.E R16, desc[UR6][R2.64+0x18] ;  /* 0x0000180602107981 */ /* 0x000f68000c1e1900 */
[----:B------:R-:W5:Y:S01]  /*0560*/  LDG.E R18, desc[UR6][R2.64+0x1c] ;  /* 0x00001c0602127981 */ /* 0x000f62000c1e1900 */
[----:B------:R-:W-:-:S02]  /*0570*/  VIADD R0, R0, 0x8 ;  /* 0x0000000800007836 */ /* 0x000fc40000000000 */
        /* <DEDUP_REMOVED lines=10> */
[----:B------:R0:W-:Y:S01]  /*0620*/  STG.E desc[UR6][R2.64+0x10], R13 ;  /* 0x0000100d02007986 */ /* 0x0001e2000c101906 */
[----:B------:R-:W-:-:S03]  /*0630*/  IMAD.SHL.U32 R17, R16, 0x2, RZ ;  /* 0x0000000210117824 */ /* 0x000fc600078e00ff */
[----:B------:R0:W-:Y:S01]  /*0640*/  STG.E desc[UR6][R2.64+0x14], R15 ;  /* 0x0000140f02007986 */ /* 0x0001e2000c101906 */
[----:B------:R-:W-:-:S03]  /*0650*/  SHF.L.U32 R19, R18, 0x1, RZ ;  /* 0x0000000112137819 */ /* 0x000fc600000006ff */
[----:B------:R0:W-:Y:S04]  /*0660*/  STG.E desc[UR6][R2.64+0x18], R17 ;  /* 0x0000181102007986 */ /* 0x0001e8000c101906 */
[----:B------:R0:W-:Y:S02]  /*0670*/  STG.E desc[UR6][R2.64+0x1c], R19 ;  /* 0x00001c1302007986 */ /* 0x0001e4000c101906 */
.L_x_2:
[----:B------:R-:W-:Y:S05]  /*0680*/  @!P1 EXIT ;  /* 0x000000000000994d */ /* 0x000fea0003800000 */
[----:B------:R-:W-:Y:S02]  /*0690*/  ISETP.GE.U32.AND P0, PT, R20, 0x4, PT ;  /* 0x000000041400780c */ /* 0x000fe40003f06070 */
[----:B------:R-:W-:-:S04]  /*06a0*/  LOP3.LUT R4, R4, 0x3, RZ, 0xc0, !PT ;  /* 0x0000000304047812 */ /* 0x000fc800078ec0ff */
[----:B------:R-:W-:-:S07]  /*06b0*/  ISETP.NE.AND P1, PT, R4, RZ, PT ;  /* 0x000000ff0400720c */ /* 0x000fce0003f25270 */
[----:B------:R-:W-:Y:S06]  /*06c0*/  @!P0 BRA `(.L_x_3) ;  /* 0x00000000003c8947 */ /* 0x000fec0003800000 */
[----:B01----:R-:W0:Y:S02]  /*06d0*/  LDC.64 R2, c[0x0][0x388] ;  /* 0x0000e200ff027b82 */ /* 0x003e240000000a00 */
[----:B0-----:R-:W-:-:S05]  /*06e0*/  IMAD.WIDE.U32 R2, R0, 0x4, R2 ;  /* 0x0000000400027825 */ /* 0x001fca00078e0002 */
[----:B------:R-:W2:Y:S04]  /*06f0*/  LDG.E R5, desc[UR6][R2.64] ;  /* 0x0000000602057981 */ /* 0x000ea8000c1e1900 */
[----:B------:R-:W3:Y:S04]  /*0700*/  LDG.E R6, desc[UR6][R2.64+0x4] ;  /* 0x0000040602067981 */ /* 0x000ee8000c1e1900 */
[----:B------:R-:W4:Y:S04]  /*0710*/  LDG.E R8, desc[UR6][R2.64+0x8] ;  /* 0x0000080602087981 */ /* 0x000f28000c1e1900 */
[----:B------:R-:W5:Y:S01]  /*0720*/  LDG.E R10, desc[UR6][R2.64+0xc] ;  /* 0x00000c06020a7981 */ /* 0x000f62000c1e1900 */
[----:B------:R-:W-:-:S02]  /*0730*/  IADD3 R0, PT, PT, R0, 0x4, RZ ;  /* 0x0000000400007810 */ /* 0x000fc40007ffe0ff */
[----:B--2---:R-:W-:Y:S01]  /*0740*/  SHF.L.U32 R5, R5, 0x1, RZ ;  /* 0x0000000105057819 */ /* 0x004fe200000006ff */
[----:B---3--:R-:W-:-:S04]  /*0750*/  IMAD.SHL.U32 R7, R6, 0x2, RZ ;  /* 0x0000000206077824 */ /* 0x008fc800078e00ff */
[----:B------:R2:W-:Y:S01]  /*0760*/  STG.E desc[UR6][R2.64], R5 ;  /* 0x0000000502007986 */ /* 0x0005e2000c101906 */
[----:B----4-:R-:W-:-:S03]  /*0770*/  SHF.L.U32 R9, R8, 0x1, RZ ;  /* 0x0000000108097819 */ /* 0x010fc600000006ff */
[----:B------:R2:W-:Y:S01]  /*0780*/  STG.E desc[UR6][R2.64+0x4], R7 ;  /* 0x0000040702007986 */ /* 0x0005e2000c101906 */
[----:B-----5:R-:W-:-:S03]  /*0790*/  IMAD.SHL.U32 R11, R10, 0x2, RZ ;  /* 0x000000020a0b7824 */ /* 0x020fc600078e00ff */
[----:B------:R2:W-:Y:S04]  /*07a0*/  STG.E desc[UR6][R2.64+0x8], R9 ;  /* 0x0000080902007986 */ /* 0x0005e8000c101906 */
[----:B------:R2:W-:Y:S02]  /*07b0*/  STG.E desc[UR6][R2.64+0xc], R11 ;  /* 0x00000c0b02007986 */ /* 0x0005e4000c101906 */
.L_x_3:
[----:B------:R-:W-:Y:S05]  /*07c0*/  @!P1 EXIT ;  /* 0x000000000000994d */ /* 0x000fea0003800000 */
[----:B012---:R-:W0:Y:S01]  /*07d0*/  LDC.64 R2, c[0x0][0x388] ;  /* 0x0000e200ff027b82 */ /* 0x007e220000000a00 */
[----:B------:R-:W-:Y:S02]  /*07e0*/  IMAD.MOV R4, RZ, RZ, -R4 ;  /* 0x000000ffff047224 */ /* 0x000fe400078e0a04 */
[----:B0-----:R-:W-:-:S04]  /*07f0*/  IMAD.WIDE.U32 R2, R0, 0x4, R2 ;  /* 0x0000000400027825 */ /* 0x001fc800078e0002 */
[----:B------:R-:W-:Y:S01]  /*0800*/  IMAD.MOV.U32 R7, RZ, RZ, R3 ;  /* 0x000000ffff077224 */ /* 0x000fe200078e0003 */
[----:B------:R-:W-:-:S07]  /*0810*/  MOV R0, R2 ;  /* 0x0000000200007202 */ /* 0x000fce0000000f00 */
.L_x_4:
[----:B0-----:R-:W-:Y:S01]  /*0820*/  MOV R2, R0 ;  /* 0x0000000000027202 */ /* 0x001fe20000000f00 */
[----:B------:R-:W-:-:S05]  /*0830*/  IMAD.MOV.U32 R3, RZ, RZ, R7 ;  /* 0x000000ffff037224 */ /* 0x000fca00078e0007 */
[----:B------:R-:W2:Y:S01]  /*0840*/  LDG.E R0, desc[UR6][R2.64] ;  /* 0x0000000602007981 */ /* 0x000ea2000c1e1900 */
[----:B------:R-:W-:-:S05]  /*0850*/  VIADD R4, R4, 0x1 ;  /* 0x0000000104047836 */ /* 0x000fca0000000000 */
[----:B------:R-:W-:Y:S02]  /*0860*/  ISETP.NE.AND P0, PT, R4, RZ, PT ;  /* 0x000000ff0400720c */ /* 0x000fe40003f05270 */
[----:B--2---:R-:W-:Y:S02]  /*0870*/  SHF.L.U32 R5, R0, 0x1, RZ ;  /* 0x0000000100057819 */ /* 0x004fe400000006ff */
[----:B------:R-:W-:-:S03]  /*0880*/  IADD3 R0, P1, PT, R2, 0x4, RZ ;  /* 0x0000000402007810 */ /* 0x000fc60007f3e0ff */
[----:B------:R0:W-:Y:S01]  /*0890*/  STG.E desc[UR6][R2.64], R5 ;  /* 0x0000000502007986 */ /* 0x0001e2000c101906 */
[----:B------:R-:W-:-:S05]  /*08a0*/  IADD3.X R7, PT, PT, RZ, R3, RZ, P1, !PT ;  /* 0x00000003ff077210 */ /* 0x000fca0000ffe4ff */
[----:B------:R-:W-:Y:S05]  /*08b0*/  @P0 BRA `(.L_x_4) ;  /* 0xfffffffc00d80947 */ /* 0x000fea000383ffff */
[----:B------:R-:W-:Y:S05]  /*08c0*/  EXIT ;  /* 0x000000000000794d */ /* 0x000fea0003800000 */
.L_x_5:
[----:B------:R-:W-:-:S00]  /*08d0*/  BRA `(.L_x_5) ;  /* 0xfffffffc00fc7947 */ /* 0x000fc0000383ffff */
[----:B------:R-:W-:-:S00]  /*08e0*/  NOP ;  /* 0x0000000000007918 */ /* 0x000fc00000000000 */
        /* <DEDUP_REMOVED lines=9> */
.L_x_6:


//--------------------- .nv.shared.reserved.0     --------------------------
	.section	.nv.shared.reserved.0,"aw",@nobits
	.weak		__nv_reservedSMEM_offset_0_alias
	.size		__nv_reservedSMEM_offset_0_alias, 0, 64
	.other		__nv_reservedSMEM_offset_0_alias,@"STO_CUDA_RESERVED_SHARED STV_DEFAULT"
__nv_reservedSMEM_offset_0_alias:
	.zero		0
	.zero		64


//--------------------- .nv.constant0._Z9add_basiciPi --------------------------
	.section	.nv.constant0._Z9add_basiciPi,"a",@progbits
	.sectionflags	@""
	.align	4
.nv.constant0._Z9add_basiciPi:
	.zero		912


//--------------------- SYMBOLS --------------------------

	.type		.nv.reservedSmem.offset0,@object
	.size		.nv.reservedSmem.offset0,0x4
